//
// Generated by NVIDIA NVVM Compiler
//
// Compiler Build ID: CL-36424714
// Cuda compilation tools, release 13.0, V13.0.88
// Based on NVVM 20.0.0
//

.version 9.0
.target sm_100
.address_size 64

	// .globl	_Z3dotPiS_S_
// _ZZ3dotPiS_S_E5cache has been demoted

.visible .entry _Z3dotPiS_S_(
	.param .u64 .ptr .align 1 _Z3dotPiS_S__param_0,
	.param .u64 .ptr .align 1 _Z3dotPiS_S__param_1,
	.param .u64 .ptr .align 1 _Z3dotPiS_S__param_2
)
{
	.reg .pred 	%p<5>;
	.reg .b32 	%r<20>;
	.reg .b64 	%rd<12>;
	// demoted variable
	.shared .align 4 .b8 _ZZ3dotPiS_S_E5cache[4096];
	ld.param.u64 	%rd2, [_Z3dotPiS_S__param_0];
	ld.param.u64 	%rd3, [_Z3dotPiS_S__param_1];
	ld.param.u64 	%rd1, [_Z3dotPiS_S__param_2];
	cvta.to.global.u64 	%rd4, %rd3;
	cvta.to.global.u64 	%rd5, %rd2;
	mov.u32 	%r1, %ctaid.x;
	mov.u32 	%r19, %ntid.x;
	mov.u32 	%r3, %tid.x;
	mad.lo.s32 	%r7, %r1, %r19, %r3;
	mul.wide.s32 	%rd6, %r7, 4;
	add.s64 	%rd7, %rd5, %rd6;
	ld.global.u32 	%r8, [%rd7];
	add.s64 	%rd8, %rd4, %rd6;
	ld.global.u32 	%r9, [%rd8];
	mul.lo.s32 	%r10, %r9, %r8;
	shl.b32 	%r11, %r3, 2;
	mov.u32 	%r12, _ZZ3dotPiS_S_E5cache;
	add.s32 	%r4, %r12, %r11;
	st.shared.u32 	[%r4], %r10;
	bar.sync 	0;
	setp.lt.u32 	%p1, %r19, 2;
	@%p1 bra 	$L__BB0_4;
$L__BB0_1:
	shr.u32 	%r6, %r19, 1;
	setp.ge.u32 	%p2, %r3, %r6;
	@%p2 bra 	$L__BB0_3;
	shl.b32 	%r13, %r6, 2;
	add.s32 	%r14, %r4, %r13;
	ld.shared.u32 	%r15, [%r14];
	ld.shared.u32 	%r16, [%r4];
	add.s32 	%r17, %r16, %r15;
	st.shared.u32 	[%r4], %r17;
$L__BB0_3:
	bar.sync 	0;
	setp.gt.u32 	%p3, %r19, 3;
	mov.u32 	%r19, %r6;
	@%p3 bra 	$L__BB0_1;
$L__BB0_4:
	setp.ne.s32 	%p4, %r3, 0;
	@%p4 bra 	$L__BB0_6;
	ld.shared.u32 	%r18, [_ZZ3dotPiS_S_E5cache];
	cvta.to.global.u64 	%rd9, %rd1;
	mul.wide.u32 	%rd10, %r1, 4;
	add.s64 	%rd11, %rd9, %rd10;
	st.global.u32 	[%rd11], %r18;
$L__BB0_6:
	ret;

}


// ===== COMPILED SASS (sm_100) =====

	.target	sm_100

	.elftype	@"ET_EXEC"


//--------------------- .note.nv.tkinfo           --------------------------
	.section	.note.nv.tkinfo,"",@"SHT_NOTE"
	.sectionflags	@"SHF_NOTE_NV_TKINFO"
	.tkinfo
        /*0018*/ 	.word	0x00000002
        /*0030*/ 	.string	""
        /*0030*/ 	.string	"ptxas"
        /*0030*/ 	.string	"Cuda compilation tools, release 13.0, V13.0.88"
        /*0030*/ 	.string	"Build cuda_13.0.r13.0/compiler.36424714_0"
        /*0030*/ 	.string	"-arch sm_100 -m 64 "



//--------------------- .note.nv.cuinfo           --------------------------
	.section	.note.nv.cuinfo,"",@"SHT_NOTE"
	.sectionflags	@"SHF_NOTE_NV_CUINFO"
        /*0018*/ 	.short	0x0002
        /*001a*/ 	.short	0x0064
        /*001c*/ 	.short	0x0082
	.zero		2


//--------------------- .nv.info                  --------------------------
	.section	.nv.info,"",@"SHT_CUDA_INFO"
	.align	4


	//----- nvinfo : EIATTR_REGCOUNT
	.align		4
        /*0000*/ 	.byte	0x04, 0x2f
        /*0002*/ 	.short	(.L_1 - .L_0)
	.align		4
.L_0:
        /*0004*/ 	.word	index@(_Z3dotPiS_S_)
        /*0008*/ 	.word	0x0000000c


	//----- nvinfo : EIATTR_FRAME_SIZE
	.align		4
.L_1:
        /*000c*/ 	.byte	0x04, 0x11
        /*000e*/ 	.short	(.L_3 - .L_2)
	.align		4
.L_2:
        /*0010*/ 	.word	index@(_Z3dotPiS_S_)
        /*0014*/ 	.word	0x00000000


	//----- nvinfo : EIATTR_MIN_STACK_SIZE
	.align		4
.L_3:
        /*0018*/ 	.byte	0x04, 0x12
        /*001a*/ 	.short	(.L_5 - .L_4)
	.align		4
.L_4:
        /*001c*/ 	.word	index@(_Z3dotPiS_S_)
        /*0020*/ 	.word	0x00000000
.L_5:


//--------------------- .nv.compat                --------------------------
	.section	.nv.compat,"",@"SHT_CUDA_COMPAT_INFO"
	.align	4
        /*0000*/ 	.byte	0x02, 0x09, 0x00, 0x00, 0x02, 0x02, 0x01, 0x00, 0x02, 0x05, 0x05, 0x00, 0x03, 0x07, 0x01, 0x01
        /*0010*/ 	.byte	0x02, 0x03, 0x00, 0x00, 0x02, 0x06, 0x01, 0x00, 0x04, 0x0b, 0x08, 0x00, 0x09, 0x00, 0x00, 0x00
        /*0020*/ 	.byte	0x00, 0x00, 0x00, 0x00


//--------------------- .nv.info._Z3dotPiS_S_     --------------------------
	.section	.nv.info._Z3dotPiS_S_,"",@"SHT_CUDA_INFO"
	.sectionflags	@""
	.align	4


	//----- nvinfo : EIATTR_CUDA_API_VERSION
	.align		4
        /*0000*/ 	.byte	0x04, 0x37
        /*0002*/ 	.short	(.L_7 - .L_6)
.L_6:
        /*0004*/ 	.word	0x00000082


	//----- nvinfo : EIATTR_KPARAM_INFO
	.align		4
.L_7:
        /*0008*/ 	.byte	0x04, 0x17
        /*000a*/ 	.short	(.L_9 - .L_8)
.L_8:
        /*000c*/ 	.word	0x00000000
        /*0010*/ 	.short	0x0002
        /*0012*/ 	.short	0x0010
        /*0014*/ 	.byte	0x00, 0xf5, 0x21, 0x00


	//----- nvinfo : EIATTR_KPARAM_INFO
	.align		4
.L_9:
        /*0018*/ 	.byte	0x04, 0x17
        /*001a*/ 	.short	(.L_11 - .L_10)
.L_10:
        /*001c*/ 	.word	0x00000000
        /*0020*/ 	.short	0x0001
        /*0022*/ 	.short	0x0008
        /*0024*/ 	.byte	0x00, 0xf5, 0x21, 0x00


	//----- nvinfo : EIATTR_KPARAM_INFO
	.align		4
.L_11:
        /*0028*/ 	.byte	0x04, 0x17
        /*002a*/ 	.short	(.L_13 - .L_12)
.L_12:
        /*002c*/ 	.word	0x00000000
        /*0030*/ 	.short	0x0000
        /*0032*/ 	.short	0x0000
        /*0034*/ 	.byte	0x00, 0xf5, 0x21, 0x00


	//----- nvinfo : EIATTR_SPARSE_MMA_MASK
	.align		4
.L_13:
        /*0038*/ 	.byte	0x03, 0x50
        /*003a*/ 	.short	0x0000


	//----- nvinfo : EIATTR_MAXREG_COUNT
	.align		4
        /*003c*/ 	.byte	0x03, 0x1b
        /*003e*/ 	.short	0x00ff


	//----- nvinfo : EIATTR_NUM_BARRIERS
	.align		4
        /*0040*/ 	.byte	0x02, 0x4c
        /*0042*/ 	.byte	0x01
	.zero		1


	//----- nvinfo : EIATTR_MERCURY_ISA_VERSION
	.align		4
        /*0044*/ 	.byte	0x03, 0x5f
        /*0046*/ 	.short	0x0101


	//----- nvinfo : EIATTR_VRC_CTA_INIT_COUNT
	.align		4
        /*0048*/ 	.byte	0x02, 0x4a
	.zero		1
	.zero		1


	//----- nvinfo : EIATTR_EXIT_INSTR_OFFSETS
	.align		4
        /*004c*/ 	.byte	0x04, 0x1c
        /*004e*/ 	.short	(.L_15 - .L_14)


	//   ....[0]....
.L_14:
        /*0050*/ 	.word	0x00000220


	//   ....[1]....
        /*0054*/ 	.word	0x000002a0


	//----- nvinfo : EIATTR_CBANK_PARAM_SIZE
	.align		4
.L_15:
        /*0058*/ 	.byte	0x03, 0x19
        /*005a*/ 	.short	0x0018


	//----- nvinfo : EIATTR_PARAM_CBANK
	.align		4
        /*005c*/ 	.byte	0x04, 0x0a
        /*005e*/ 	.short	(.L_17 - .L_16)
	.align		4
.L_16:
        /*0060*/ 	.word	index@(.nv.constant0._Z3dotPiS_S_)
        /*0064*/ 	.short	0x0380
        /*0066*/ 	.short	0x0018


	//----- nvinfo : EIATTR_SW_WAR
	.align		4
.L_17:
        /*0068*/ 	.byte	0x04, 0x36
        /*006a*/ 	.short	(.L_19 - .L_18)
.L_18:
        /*006c*/ 	.word	0x00000008
.L_19:


//--------------------- .nv.callgraph             --------------------------
	.section	.nv.callgraph,"",@"SHT_CUDA_CALLGRAPH"
	.align	4
	.sectionentsize	8
	.align		4
        /*0000*/ 	.word	0x00000000
	.align		4
        /*0004*/ 	.word	0xffffffff
	.align		4
        /*0008*/ 	.word	0x00000000
	.align		4
        /*000c*/ 	.word	0xfffffffe
	.align		4
        /*0010*/ 	.word	0x00000000
	.align		4
        /*0014*/ 	.word	0xfffffffd
	.align		4
        /*0018*/ 	.word	0x00000000
	.align		4
        /*001c*/ 	.word	0xfffffffc


//--------------------- .text._Z3dotPiS_S_        --------------------------
	.section	.text._Z3dotPiS_S_,"ax",@progbits
	.align	128
        .global         _Z3dotPiS_S_
        .type           _Z3dotPiS_S_,@function
        .size           _Z3dotPiS_S_,(.L_x_3 - _Z3dotPiS_S_)
        .other          _Z3dotPiS_S_,@"STO_CUDA_ENTRY STV_DEFAULT"
_Z3dotPiS_S_:
.text._Z3dotPiS_S_:
[----:B------:R-:W-:Y:S01]  /*0000*/  LDC R1, c[0x0][0x37c] ;  /* 0x0000df00ff017b82 */ /* 0x000fe20000000800 */
[----:B------:R-:W0:Y:S07]  /*0010*/  S2R R9, SR_CTAID.X ;  /* 0x0000000000097919 */ /* 0x000e2e0000002500 */
[----:B------:R-:W1:Y:S01]  /*0020*/  LDC.64 R2, c[0x0][0x380] ;  /* 0x0000e000ff027b82 */ /* 0x000e620000000a00 */
[----:B------:R-:W0:Y:S01]  /*0030*/  LDCU UR8, c[0x0][0x360] ;  /* 0x00006c00ff0877ac */ /* 0x000e220008000800 */
[----:B------:R-:W0:Y:S01]  /*0040*/  S2R R6, SR_TID.X ;  /* 0x0000000000067919 */ /* 0x000e220000002100 */
[----:B------:R-:W2:Y:S05]  /*0050*/  LDCU.64 UR6, c[0x0][0x358] ;  /* 0x00006b00ff0677ac */ /* 0x000eaa0008000a00 */
[----:B------:R-:W3:Y:S01]  /*0060*/  LDC.64 R4, c[0x0][0x388] ;  /* 0x0000e200ff047b82 */ /* 0x000ee20000000a00 */
[----:B0-----:R-:W-:-:S04]  /*0070*/  IMAD R7, R9, UR8, R6 ;  /* 0x0000000809077c24 */ /* 0x001fc8000f8e0206 */
[----:B-1----:R-:W-:-:S04]  /*0080*/  IMAD.WIDE R2, R7, 0x4, R2 ;  /* 0x0000000407027825 */ /* 0x002fc800078e0202 */
[----:B---3--:R-:W-:Y:S02]  /*0090*/  IMAD.WIDE R4, R7, 0x4, R4 ;  /* 0x0000000407047825 */ /* 0x008fe400078e0204 */
[----:B--2---:R-:W2:Y:S04]  /*00a0*/  LDG.E R2, desc[UR6][R2.64] ;  /* 0x0000000602027981 */ /* 0x004ea8000c1e1900 */
[----:B------:R-:W2:Y:S01]  /*00b0*/  LDG.E R5, desc[UR6][R4.64] ;  /* 0x0000000604057981 */ /* 0x000ea2000c1e1900 */
[----:B------:R-:W0:Y:S01]  /*00c0*/  S2UR UR5, SR_CgaCtaId ;  /* 0x00000000000579c3 */ /* 0x000e220000008800 */
[----:B------:R-:W-:Y:S01]  /*00d0*/  UMOV UR4, 0x400 ;  /* 0x0000040000047882 */ /* 0x000fe20000000000 */
[----:B------:R-:W-:Y:S01]  /*00e0*/  UISETP.GE.U32.AND UP0, UPT, UR8, 0x2, UPT ;  /* 0x000000020800788c */ /* 0x000fe2000bf06070 */
[----:B------:R-:W-:Y:S01]  /*00f0*/  ISETP.NE.AND P0, PT, R6, RZ, PT ;  /* 0x000000ff0600720c */ /* 0x000fe20003f05270 */
[----:B0-----:R-:W-:-:S06]  /*0100*/  ULEA UR4, UR5, UR4, 0x18 ;  /* 0x0000000405047291 */ /* 0x001fcc000f8ec0ff */
[----:B------:R-:W-:Y:S01]  /*0110*/  LEA R7, R6, UR4, 0x2 ;  /* 0x0000000406077c11 */ /* 0x000fe2000f8e10ff */
[----:B--2---:R-:W-:-:S05]  /*0120*/  IMAD R0, R2, R5, RZ ;  /* 0x0000000502007224 */ /* 0x004fca00078e02ff */
[----:B------:R0:W-:Y:S01]  /*0130*/  STS [R7], R0 ;  /* 0x0000000007007388 */ /* 0x0001e20000000800 */
[----:B------:R-:W-:Y:S06]  /*0140*/  BAR.SYNC.DEFER_BLOCKING 0x0 ;  /* 0x0000000000007b1d */ /* 0x000fec0000010000 */
[----:B------:R-:W-:Y:S05]  /*0150*/  BRA.U !UP0, `(.L_x_0) ;  /* 0x0000000108307547 */ /* 0x000fea000b800000 */
[----:B0-----:R-:W-:-:S07]  /*0160*/  IMAD.U32 R0, RZ, RZ, UR8 ;  /* 0x00000008ff007e24 */ /* 0x001fce000f8e00ff */
.L_x_1:
[----:B------:R-:W-:-:S04]  /*0170*/  SHF.R.U32.HI R5, RZ, 0x1, R0 ;  /* 0x00000001ff057819 */ /* 0x000fc80000011600 */
[----:B------:R-:W-:-:S13]  /*0180*/  ISETP.GE.U32.AND P1, PT, R6, R5, PT ;  /* 0x000000050600720c */ /* 0x000fda0003f26070 */
[----:B------:R-:W-:Y:S01]  /*0190*/  @!P1 IMAD R2, R5, 0x4, R7 ;  /* 0x0000000405029824 */ /* 0x000fe200078e0207 */
[----:B------:R-:W-:Y:S05]  /*01a0*/  @!P1 LDS R3, [R7] ;  /* 0x0000000007039984 */ /* 0x000fea0000000800 */
[----:B------:R-:W0:Y:S02]  /*01b0*/  @!P1 LDS R2, [R2] ;  /* 0x0000000002029984 */ /* 0x000e240000000800 */
[----:B0-----:R-:W-:-:S05]  /*01c0*/  @!P1 IADD3 R4, PT, PT, R2, R3, RZ ;  /* 0x0000000302049210 */ /* 0x001fca0007ffe0ff */
[----:B------:R1:W-:Y:S01]  /*01d0*/  @!P1 STS [R7], R4 ;  /* 0x0000000407009388 */ /* 0x0003e20000000800 */
[----:B------:R-:W-:Y:S01]  /*01e0*/  BAR.SYNC.DEFER_BLOCKING 0x0 ;  /* 0x0000000000007b1d */ /* 0x000fe20000010000 */
[----:B------:R-:W-:Y:S02]  /*01f0*/  ISETP.GT.U32.AND P1, PT, R0, 0x3, PT ;  /* 0x000000030000780c */ /* 0x000fe40003f24070 */
[----:B------:R-:W-:-:S11]  /*0200*/  MOV R0, R5 ;  /* 0x0000000500007202 */ /* 0x000fd60000000f00 */
[----:B-1----:R-:W-:Y:S05]  /*0210*/  @P1 BRA `(.L_x_1) ;  /* 0xfffffffc00d41947 */ /* 0x002fea000383ffff */
.L_x_0:
[----:B------:R-:W-:Y:S05]  /*0220*/  @P0 EXIT ;  /* 0x000000000000094d */ /* 0x000fea0003800000 */
[----:B------:R-:W1:Y:S01]  /*0230*/  S2UR UR5, SR_CgaCtaId ;  /* 0x00000000000579c3 */ /* 0x000e620000008800 */
[----:B------:R-:W-:-:S07]  /*0240*/  UMOV UR4, 0x400 ;  /* 0x0000040000047882 */ /* 0x000fce0000000000 */
[----:B------:R-:W2:Y:S01]  /*0250*/  LDC.64 R2, c[0x0][0x390] ;  /* 0x0000e400ff027b82 */ /* 0x000ea20000000a00 */
[----:B-1----:R-:W-:Y:S01]  /*0260*/  ULEA UR4, UR5, UR4, 0x18 ;  /* 0x0000000405047291 */ /* 0x002fe2000f8ec0ff */
[----:B--2---:R-:W-:-:S08]  /*0270*/  IMAD.WIDE.U32 R2, R9, 0x4, R2 ;  /* 0x0000000409027825 */ /* 0x004fd000078e0002 */
[----:B------:R-:W1:Y:S04]  /*0280*/  LDS R5, [UR4] ;  /* 0x00000004ff057984 */ /* 0x000e680008000800 */
[----:B-1----:R-:W-:Y:S01]  /*0290*/  STG.E desc[UR6][R2.64], R5 ;  /* 0x0000000502007986 */ /* 0x002fe2000c101906 */
[----:B------:R-:W-:Y:S05]  /*02a0*/  EXIT ;  /* 0x000000000000794d */ /* 0x000fea0003800000 */
.L_x_2:
[----:B------:R-:W-:-:S00]  /*02b0*/  BRA `(.L_x_2) ;  /* 0xfffffffc00fc7947 */ /* 0x000fc0000383ffff */
[----:B------:R-:W-:-:S00]  /*02c0*/  NOP ;  /* 0x0000000000007918 */ /* 0x000fc00000000000 */
        /* <DEDUP_REMOVED lines=11> */
.L_x_3:


//--------------------- .nv.shared._Z3dotPiS_S_   --------------------------
	.section	.nv.shared._Z3dotPiS_S_,"aw",@nobits
	.sectionflags	@""
	.align	4
.nv.shared._Z3dotPiS_S_:
	.zero		5120


//--------------------- .nv.shared.reserved.0     --------------------------
	.section	.nv.shared.reserved.0,"aw",@nobits
	.weak		__nv_reservedSMEM_offset_0_alias
	.size		__nv_reservedSMEM_offset_0_alias, 0, 64
	.other		__nv_reservedSMEM_offset_0_alias,@"STO_CUDA_RESERVED_SHARED STV_DEFAULT"
__nv_reservedSMEM_offset_0_alias:
	.zero		0
	.zero		64


//--------------------- .nv.constant0._Z3dotPiS_S_ --------------------------
	.section	.nv.constant0._Z3dotPiS_S_,"a",@progbits
	.sectionflags	@""
	.align	4
.nv.constant0._Z3dotPiS_S_:
	.zero		920


//--------------------- SYMBOLS --------------------------

	.type		.nv.reservedSmem.offset0,@object
	.size		.nv.reservedSmem.offset0,0x4
	.type		.nv.reservedSmem.cap,@object
	.size		.nv.reservedSmem.cap,0x4
